//
// Generated by NVIDIA NVVM Compiler
//
// Compiler Build ID: CL-36424714
// Cuda compilation tools, release 13.0, V13.0.88
// Based on NVVM 20.0.0
//

.version 9.0
.target sm_100
.address_size 64

	// .globl	_Z9swapOnGPUPfS_i

.visible .entry _Z9swapOnGPUPfS_i(
	.param .u64 .ptr .align 1 _Z9swapOnGPUPfS_i_param_0,
	.param .u64 .ptr .align 1 _Z9swapOnGPUPfS_i_param_1,
	.param .u32 _Z9swapOnGPUPfS_i_param_2
)
{
	.reg .pred 	%p<2>;
	.reg .b32 	%r<6>;
	.reg .b32 	%f<3>;
	.reg .b64 	%rd<8>;

	ld.param.u64 	%rd1, [_Z9swapOnGPUPfS_i_param_0];
	ld.param.u64 	%rd2, [_Z9swapOnGPUPfS_i_param_1];
	ld.param.u32 	%r2, [_Z9swapOnGPUPfS_i_param_2];
	mov.u32 	%r3, %ctaid.x;
	mov.u32 	%r4, %ntid.x;
	mov.u32 	%r5, %tid.x;
	mad.lo.s32 	%r1, %r3, %r4, %r5;
	setp.ge.s32 	%p1, %r1, %r2;
	@%p1 bra 	$L__BB0_2;
	cvta.to.global.u64 	%rd3, %rd1;
	cvta.to.global.u64 	%rd4, %rd2;
	mul.wide.s32 	%rd5, %r1, 4;
	add.s64 	%rd6, %rd3, %rd5;
	ld.global.f32 	%f1, [%rd6];
	add.s64 	%rd7, %rd4, %rd5;
	ld.global.f32 	%f2, [%rd7];
	st.global.f32 	[%rd6], %f2;
	st.global.f32 	[%rd7], %f1;
$L__BB0_2:
	ret;

}


// ===== COMPILED SASS (sm_100) =====

	.target	sm_100

	.elftype	@"ET_EXEC"


//--------------------- .note.nv.tkinfo           --------------------------
	.section	.note.nv.tkinfo,"",@"SHT_NOTE"
	.sectionflags	@"SHF_NOTE_NV_TKINFO"
	.tkinfo
        /*0018*/ 	.word	0x00000002
        /*0030*/ 	.string	""
        /*0030*/ 	.string	"ptxas"
        /*0030*/ 	.string	"Cuda compilation tools, release 13.0, V13.0.88"
        /*0030*/ 	.string	"Build cuda_13.0.r13.0/compiler.36424714_0"
        /*0030*/ 	.string	"-arch sm_100 -m 64 "



//--------------------- .note.nv.cuinfo           --------------------------
	.section	.note.nv.cuinfo,"",@"SHT_NOTE"
	.sectionflags	@"SHF_NOTE_NV_CUINFO"
        /*0018*/ 	.short	0x0002
        /*001a*/ 	.short	0x0064
        /*001c*/ 	.short	0x0082
	.zero		2


//--------------------- .nv.info                  --------------------------
	.section	.nv.info,"",@"SHT_CUDA_INFO"
	.align	4


	//----- nvinfo : EIATTR_REGCOUNT
	.align		4
        /*0000*/ 	.byte	0x04, 0x2f
        /*0002*/ 	.short	(.L_1 - .L_0)
	.align		4
.L_0:
        /*0004*/ 	.word	index@(_Z9swapOnGPUPfS_i)
        /*0008*/ 	.word	0x0000000c


	//----- nvinfo : EIATTR_FRAME_SIZE
	.align		4
.L_1:
        /*000c*/ 	.byte	0x04, 0x11
        /*000e*/ 	.short	(.L_3 - .L_2)
	.align		4
.L_2:
        /*0010*/ 	.word	index@(_Z9swapOnGPUPfS_i)
        /*0014*/ 	.word	0x00000000


	//----- nvinfo : EIATTR_MIN_STACK_SIZE
	.align		4
.L_3:
        /*0018*/ 	.byte	0x04, 0x12
        /*001a*/ 	.short	(.L_5 - .L_4)
	.align		4
.L_4:
        /*001c*/ 	.word	index@(_Z9swapOnGPUPfS_i)
        /*0020*/ 	.word	0x00000000
.L_5:


//--------------------- .nv.compat                --------------------------
	.section	.nv.compat,"",@"SHT_CUDA_COMPAT_INFO"
	.align	4
        /*0000*/ 	.byte	0x02, 0x09, 0x00, 0x00, 0x02, 0x02, 0x01, 0x00, 0x02, 0x05, 0x05, 0x00, 0x03, 0x07, 0x01, 0x01
        /*0010*/ 	.byte	0x02, 0x03, 0x00, 0x00, 0x02, 0x06, 0x01, 0x00, 0x04, 0x0b, 0x08, 0x00, 0x09, 0x00, 0x00, 0x00
        /*0020*/ 	.byte	0x00, 0x00, 0x00, 0x00


//--------------------- .nv.info._Z9swapOnGPUPfS_i --------------------------
	.section	.nv.info._Z9swapOnGPUPfS_i,"",@"SHT_CUDA_INFO"
	.sectionflags	@""
	.align	4


	//----- nvinfo : EIATTR_CUDA_API_VERSION
	.align		4
        /*0000*/ 	.byte	0x04, 0x37
        /*0002*/ 	.short	(.L_7 - .L_6)
.L_6:
        /*0004*/ 	.word	0x00000082


	//----- nvinfo : EIATTR_KPARAM_INFO
	.align		4
.L_7:
        /*0008*/ 	.byte	0x04, 0x17
        /*000a*/ 	.short	(.L_9 - .L_8)
.L_8:
        /*000c*/ 	.word	0x00000000
        /*0010*/ 	.short	0x0002
        /*0012*/ 	.short	0x0010
        /*0014*/ 	.byte	0x00, 0xf0, 0x11, 0x00


	//----- nvinfo : EIATTR_KPARAM_INFO
	.align		4
.L_9:
        /*0018*/ 	.byte	0x04, 0x17
        /*001a*/ 	.short	(.L_11 - .L_10)
.L_10:
        /*001c*/ 	.word	0x00000000
        /*0020*/ 	.short	0x0001
        /*0022*/ 	.short	0x0008
        /*0024*/ 	.byte	0x00, 0xf5, 0x21, 0x00


	//----- nvinfo : EIATTR_KPARAM_INFO
	.align		4
.L_11:
        /*0028*/ 	.byte	0x04, 0x17
        /*002a*/ 	.short	(.L_13 - .L_12)
.L_12:
        /*002c*/ 	.word	0x00000000
        /*0030*/ 	.short	0x0000
        /*0032*/ 	.short	0x0000
        /*0034*/ 	.byte	0x00, 0xf5, 0x21, 0x00


	//----- nvinfo : EIATTR_SPARSE_MMA_MASK
	.align		4
.L_13:
        /*0038*/ 	.byte	0x03, 0x50
        /*003a*/ 	.short	0x0000


	//----- nvinfo : EIATTR_MAXREG_COUNT
	.align		4
        /*003c*/ 	.byte	0x03, 0x1b
        /*003e*/ 	.short	0x00ff


	//----- nvinfo : EIATTR_MERCURY_ISA_VERSION
	.align		4
        /*0040*/ 	.byte	0x03, 0x5f
        /*0042*/ 	.short	0x0101


	//----- nvinfo : EIATTR_VRC_CTA_INIT_COUNT
	.align		4
        /*0044*/ 	.byte	0x02, 0x4a
	.zero		1
	.zero		1


	//----- nvinfo : EIATTR_EXIT_INSTR_OFFSETS
	.align		4
        /*0048*/ 	.byte	0x04, 0x1c
        /*004a*/ 	.short	(.L_15 - .L_14)


	//   ....[0]....
.L_14:
        /*004c*/ 	.word	0x00000070


	//   ....[1]....
        /*0050*/ 	.word	0x00000110


	//----- nvinfo : EIATTR_CBANK_PARAM_SIZE
	.align		4
.L_15:
        /*0054*/ 	.byte	0x03, 0x19
        /*0056*/ 	.short	0x0014


	//----- nvinfo : EIATTR_PARAM_CBANK
	.align		4
        /*0058*/ 	.byte	0x04, 0x0a
        /*005a*/ 	.short	(.L_17 - .L_16)
	.align		4
.L_16:
        /*005c*/ 	.word	index@(.nv.constant0._Z9swapOnGPUPfS_i)
        /*0060*/ 	.short	0x0380
        /*0062*/ 	.short	0x0014


	//----- nvinfo : EIATTR_SW_WAR
	.align		4
.L_17:
        /*0064*/ 	.byte	0x04, 0x36
        /*0066*/ 	.short	(.L_19 - .L_18)
.L_18:
        /*0068*/ 	.word	0x00000008
.L_19:


//--------------------- .nv.callgraph             --------------------------
	.section	.nv.callgraph,"",@"SHT_CUDA_CALLGRAPH"
	.align	4
	.sectionentsize	8
	.align		4
        /*0000*/ 	.word	0x00000000
	.align		4
        /*0004*/ 	.word	0xffffffff
	.align		4
        /*0008*/ 	.word	0x00000000
	.align		4
        /*000c*/ 	.word	0xfffffffe
	.align		4
        /*0010*/ 	.word	0x00000000
	.align		4
        /*0014*/ 	.word	0xfffffffd
	.align		4
        /*0018*/ 	.word	0x00000000
	.align		4
        /*001c*/ 	.word	0xfffffffc


//--------------------- .text._Z9swapOnGPUPfS_i   --------------------------
	.section	.text._Z9swapOnGPUPfS_i,"ax",@progbits
	.align	128
        .global         _Z9swapOnGPUPfS_i
        .type           _Z9swapOnGPUPfS_i,@function
        .size           _Z9swapOnGPUPfS_i,(.L_x_1 - _Z9swapOnGPUPfS_i)
        .other          _Z9swapOnGPUPfS_i,@"STO_CUDA_ENTRY STV_DEFAULT"
_Z9swapOnGPUPfS_i:
.text._Z9swapOnGPUPfS_i:
[----:B------:R-:W-:Y:S01]  /*0000*/  LDC R1, c[0x0][0x37c] ;  /* 0x0000df00ff017b82 */ /* 0x000fe20000000800 */
[----:B------:R-:W0:Y:S07]  /*0010*/  S2R R0, SR_TID.X ;  /* 0x0000000000007919 */ /* 0x000e2e0000002100 */
[----:B------:R-:W0:Y:S01]  /*0020*/  S2UR UR4, SR_CTAID.X ;  /* 0x00000000000479c3 */ /* 0x000e220000002500 */
[----:B------:R-:W1:Y:S07]  /*0030*/  LDCU UR5, c[0x0][0x390] ;  /* 0x00007200ff0577ac */ /* 0x000e6e0008000800 */
[----:B------:R-:W0:Y:S02]  /*0040*/  LDC R7, c[0x0][0x360] ;  /* 0x0000d800ff077b82 */ /* 0x000e240000000800 */
[----:B0-----:R-:W-:-:S05]  /*0050*/  IMAD R7, R7, UR4, R0 ;  /* 0x0000000407077c24 */ /* 0x001fca000f8e0200 */
[----:B-1----:R-:W-:-:S13]  /*0060*/  ISETP.GE.AND P0, PT, R7, UR5, PT ;  /* 0x0000000507007c0c */ /* 0x002fda000bf06270 */
[----:B------:R-:W-:Y:S05]  /*0070*/  @P0 EXIT ;  /* 0x000000000000094d */ /* 0x000fea0003800000 */
[----:B------:R-:W0:Y:S01]  /*0080*/  LDC.64 R4, c[0x0][0x388] ;  /* 0x0000e200ff047b82 */ /* 0x000e220000000a00 */
[----:B------:R-:W1:Y:S07]  /*0090*/  LDCU.64 UR4, c[0x0][0x358] ;  /* 0x00006b00ff0477ac */ /* 0x000e6e0008000a00 */
[----:B------:R-:W2:Y:S01]  /*00a0*/  LDC.64 R2, c[0x0][0x380] ;  /* 0x0000e000ff027b82 */ /* 0x000ea20000000a00 */
[----:B0-----:R-:W-:-:S05]  /*00b0*/  IMAD.WIDE R4, R7, 0x4, R4 ;  /* 0x0000000407047825 */ /* 0x001fca00078e0204 */
[----:B-1----:R-:W3:Y:S01]  /*00c0*/  LDG.E R9, desc[UR4][R4.64] ;  /* 0x0000000404097981 */ /* 0x002ee2000c1e1900 */
[----:B--2---:R-:W-:-:S05]  /*00d0*/  IMAD.WIDE R2, R7, 0x4, R2 ;  /* 0x0000000407027825 */ /* 0x004fca00078e0202 */
[----:B------:R-:W2:Y:S04]  /*00e0*/  LDG.E R7, desc[UR4][R2.64] ;  /* 0x0000000402077981 */ /* 0x000ea8000c1e1900 */
[----:B---3--:R-:W-:Y:S04]  /*00f0*/  STG.E desc[UR4][R2.64], R9 ;  /* 0x0000000902007986 */ /* 0x008fe8000c101904 */
[----:B--2---:R-:W-:Y:S01]  /*0100*/  STG.E desc[UR4][R4.64], R7 ;  /* 0x0000000704007986 */ /* 0x004fe2000c101904 */
[----:B------:R-:W-:Y:S05]  /*0110*/  EXIT ;  /* 0x000000000000794d */ /* 0x000fea0003800000 */
.L_x_0:
[----:B------:R-:W-:-:S00]  /*0120*/  BRA `(.L_x_0) ;  /* 0xfffffffc00fc7947 */ /* 0x000fc0000383ffff */
[----:B------:R-:W-:-:S00]  /*0130*/  NOP ;  /* 0x0000000000007918 */ /* 0x000fc00000000000 */
        /* <DEDUP_REMOVED lines=12> */
.L_x_1:


//--------------------- .nv.shared.reserved.0     --------------------------
	.section	.nv.shared.reserved.0,"aw",@nobits
	.weak		__nv_reservedSMEM_offset_0_alias
	.size		__nv_reservedSMEM_offset_0_alias, 0, 64
	.other		__nv_reservedSMEM_offset_0_alias,@"STO_CUDA_RESERVED_SHARED STV_DEFAULT"
__nv_reservedSMEM_offset_0_alias:
	.zero		0
	.zero		64


//--------------------- .nv.constant0._Z9swapOnGPUPfS_i --------------------------
	.section	.nv.constant0._Z9swapOnGPUPfS_i,"a",@progbits
	.sectionflags	@""
	.align	4
.nv.constant0._Z9swapOnGPUPfS_i:
	.zero		916


//--------------------- SYMBOLS --------------------------

	.type		.nv.reservedSmem.offset0,@object
	.size		.nv.reservedSmem.offset0,0x4
